//
// Generated by NVIDIA NVVM Compiler
//
// Compiler Build ID: CL-36424714
// Cuda compilation tools, release 13.0, V13.0.88
// Based on NVVM 20.0.0
//

.version 9.0
.target sm_100
.address_size 64

	// .globl	_Z11add_vectorsPA_fS0_S0_i
.extern .func  (.param .b32 func_retval0) vprintf
(
	.param .b64 vprintf_param_0,
	.param .b64 vprintf_param_1
)
;
.global .align 1 .b8 $str[28] = {10, 72, 101, 108, 108, 111, 32, 87, 111, 114, 108, 100, 32, 102, 114, 111, 109, 32, 116, 104, 114, 101, 97, 100, 32, 37, 100};
.global .align 1 .b8 $str$1[26] = {10, 86, 97, 108, 117, 101, 32, 111, 102, 32, 97, 32, 97, 116, 32, 116, 104, 114, 101, 97, 100, 58, 32, 37, 102};
.global .align 1 .b8 $str$2[23] = {10, 79, 117, 116, 112, 117, 116, 32, 102, 111, 114, 32, 116, 104, 114, 101, 97, 100, 58, 32, 37, 102};

.visible .entry _Z11add_vectorsPA_fS0_S0_i(
	.param .u64 .ptr .align 1 _Z11add_vectorsPA_fS0_S0_i_param_0,
	.param .u64 .ptr .align 1 _Z11add_vectorsPA_fS0_S0_i_param_1,
	.param .u64 .ptr .align 1 _Z11add_vectorsPA_fS0_S0_i_param_2,
	.param .u32 _Z11add_vectorsPA_fS0_S0_i_param_3
)
{
	.local .align 8 .b8 	__local_depot0[8];
	.reg .b64 	%SP;
	.reg .b64 	%SPL;
	.reg .pred 	%p<2>;
	.reg .b32 	%r<9>;
	.reg .b32 	%f<8>;
	.reg .b64 	%rd<23>;
	.reg .b64 	%fd<3>;

	mov.u64 	%SPL, __local_depot0;
	cvta.local.u64 	%SP, %SPL;
	ld.param.u64 	%rd5, [_Z11add_vectorsPA_fS0_S0_i_param_0];
	ld.param.u64 	%rd4, [_Z11add_vectorsPA_fS0_S0_i_param_1];
	ld.param.u64 	%rd6, [_Z11add_vectorsPA_fS0_S0_i_param_2];
	ld.param.u32 	%r2, [_Z11add_vectorsPA_fS0_S0_i_param_3];
	cvta.to.global.u64 	%rd1, %rd6;
	cvta.to.global.u64 	%rd7, %rd5;
	add.u64 	%rd8, %SP, 0;
	add.u64 	%rd2, %SPL, 0;
	mov.u32 	%r1, %tid.x;
	st.local.u32 	[%rd2], %r1;
	mov.u64 	%rd9, $str;
	cvta.global.u64 	%rd10, %rd9;
	{ // callseq 0, 0
	.param .b64 param0;
	st.param.b64 	[param0], %rd10;
	.param .b64 param1;
	st.param.b64 	[param1], %rd8;
	.param .b32 retval0;
	call.uni (retval0), 
	vprintf, 
	(
	param0, 
	param1
	);
	ld.param.b32 	%r3, [retval0];
	} // callseq 0
	mul.wide.u32 	%rd11, %r1, 4;
	add.s64 	%rd3, %rd7, %rd11;
	ld.global.f32 	%f4, [%rd3];
	cvt.f64.f32 	%fd1, %f4;
	st.local.f64 	[%rd2], %fd1;
	mov.u64 	%rd12, $str$1;
	cvta.global.u64 	%rd13, %rd12;
	{ // callseq 1, 0
	.param .b64 param0;
	st.param.b64 	[param0], %rd13;
	.param .b64 param1;
	st.param.b64 	[param1], %rd8;
	.param .b32 retval0;
	call.uni (retval0), 
	vprintf, 
	(
	param0, 
	param1
	);
	ld.param.b32 	%r5, [retval0];
	} // callseq 1
	setp.lt.s32 	%p1, %r1, %r2;
	@%p1 bra 	$L__BB0_2;
	add.s64 	%rd15, %rd1, %rd11;
	ld.global.f32 	%f7, [%rd15];
	bra.uni 	$L__BB0_3;
$L__BB0_2:
	cvta.to.global.u64 	%rd16, %rd4;
	ld.global.f32 	%f5, [%rd3];
	add.s64 	%rd18, %rd16, %rd11;
	ld.global.f32 	%f6, [%rd18];
	add.f32 	%f7, %f5, %f6;
	add.s64 	%rd19, %rd1, %rd11;
	st.global.f32 	[%rd19], %f7;
$L__BB0_3:
	cvt.f64.f32 	%fd2, %f7;
	st.local.f64 	[%rd2], %fd2;
	mov.u64 	%rd20, $str$2;
	cvta.global.u64 	%rd21, %rd20;
	{ // callseq 2, 0
	.param .b64 param0;
	st.param.b64 	[param0], %rd21;
	.param .b64 param1;
	st.param.b64 	[param1], %rd8;
	.param .b32 retval0;
	call.uni (retval0), 
	vprintf, 
	(
	param0, 
	param1
	);
	ld.param.b32 	%r7, [retval0];
	} // callseq 2
	ret;

}


// ===== COMPILED SASS (sm_100) =====

	.target	sm_100

	.elftype	@"ET_EXEC"


//--------------------- .note.nv.tkinfo           --------------------------
	.section	.note.nv.tkinfo,"",@"SHT_NOTE"
	.sectionflags	@"SHF_NOTE_NV_TKINFO"
	.tkinfo
        /*0018*/ 	.word	0x00000002
        /*0030*/ 	.string	""
        /*0030*/ 	.string	"ptxas"
        /*0030*/ 	.string	"Cuda compilation tools, release 13.0, V13.0.88"
        /*0030*/ 	.string	"Build cuda_13.0.r13.0/compiler.36424714_0"
        /*0030*/ 	.string	"-arch sm_100 -m 64 "



//--------------------- .note.nv.cuinfo           --------------------------
	.section	.note.nv.cuinfo,"",@"SHT_NOTE"
	.sectionflags	@"SHF_NOTE_NV_CUINFO"
        /*0018*/ 	.short	0x0002
        /*001a*/ 	.short	0x0064
        /*001c*/ 	.short	0x0082
	.zero		2


//--------------------- .nv.info                  --------------------------
	.section	.nv.info,"",@"SHT_CUDA_INFO"
	.align	4


	//----- nvinfo : EIATTR_REGCOUNT
	.align		4
        /*0000*/ 	.byte	0x04, 0x2f
        /*0002*/ 	.short	(.L_4 - .L_3)
	.align		4
.L_3:
        /*0004*/ 	.word	index@(_Z11add_vectorsPA_fS0_S0_i)
        /*0008*/ 	.word	0x0000001a


	//----- nvinfo : EIATTR_FRAME_SIZE
	.align		4
.L_4:
        /*000c*/ 	.byte	0x04, 0x11
        /*000e*/ 	.short	(.L_6 - .L_5)
	.align		4
.L_5:
        /*0010*/ 	.word	index@(_Z11add_vectorsPA_fS0_S0_i)
        /*0014*/ 	.word	0x00000008


	//----- nvinfo : EIATTR_MIN_STACK_SIZE
	.align		4
.L_6:
        /*0018*/ 	.byte	0x04, 0x12
        /*001a*/ 	.short	(.L_8 - .L_7)
	.align		4
.L_7:
        /*001c*/ 	.word	index@(_Z11add_vectorsPA_fS0_S0_i)
        /*0020*/ 	.word	0x00000008
.L_8:


//--------------------- .nv.compat                --------------------------
	.section	.nv.compat,"",@"SHT_CUDA_COMPAT_INFO"
	.align	4
        /*0000*/ 	.byte	0x02, 0x09, 0x00, 0x00, 0x02, 0x02, 0x01, 0x00, 0x02, 0x05, 0x05, 0x00, 0x03, 0x07, 0x01, 0x01
        /*0010*/ 	.byte	0x02, 0x03, 0x00, 0x00, 0x02, 0x06, 0x01, 0x00, 0x04, 0x0b, 0x08, 0x00, 0x09, 0x00, 0x00, 0x00
        /*0020*/ 	.byte	0x00, 0x00, 0x00, 0x00


//--------------------- .nv.info._Z11add_vectorsPA_fS0_S0_i --------------------------
	.section	.nv.info._Z11add_vectorsPA_fS0_S0_i,"",@"SHT_CUDA_INFO"
	.sectionflags	@""
	.align	4


	//----- nvinfo : EIATTR_CUDA_API_VERSION
	.align		4
        /*0000*/ 	.byte	0x04, 0x37
        /*0002*/ 	.short	(.L_10 - .L_9)
.L_9:
        /*0004*/ 	.word	0x00000082


	//----- nvinfo : EIATTR_KPARAM_INFO
	.align		4
.L_10:
        /*0008*/ 	.byte	0x04, 0x17
        /*000a*/ 	.short	(.L_12 - .L_11)
.L_11:
        /*000c*/ 	.word	0x00000000
        /*0010*/ 	.short	0x0003
        /*0012*/ 	.short	0x0018
        /*0014*/ 	.byte	0x00, 0xf0, 0x11, 0x00


	//----- nvinfo : EIATTR_KPARAM_INFO
	.align		4
.L_12:
        /*0018*/ 	.byte	0x04, 0x17
        /*001a*/ 	.short	(.L_14 - .L_13)
.L_13:
        /*001c*/ 	.word	0x00000000
        /*0020*/ 	.short	0x0002
        /*0022*/ 	.short	0x0010
        /*0024*/ 	.byte	0x00, 0xf5, 0x21, 0x00


	//----- nvinfo : EIATTR_KPARAM_INFO
	.align		4
.L_14:
        /*0028*/ 	.byte	0x04, 0x17
        /*002a*/ 	.short	(.L_16 - .L_15)
.L_15:
        /*002c*/ 	.word	0x00000000
        /*0030*/ 	.short	0x0001
        /*0032*/ 	.short	0x0008
        /*0034*/ 	.byte	0x00, 0xf5, 0x21, 0x00


	//----- nvinfo : EIATTR_KPARAM_INFO
	.align		4
.L_16:
        /*0038*/ 	.byte	0x04, 0x17
        /*003a*/ 	.short	(.L_18 - .L_17)
.L_17:
        /*003c*/ 	.word	0x00000000
        /*0040*/ 	.short	0x0000
        /*0042*/ 	.short	0x0000
        /*0044*/ 	.byte	0x00, 0xf5, 0x21, 0x00


	//----- nvinfo : EIATTR_SPARSE_MMA_MASK
	.align		4
.L_18:
        /*0048*/ 	.byte	0x03, 0x50
        /*004a*/ 	.short	0x0000


	//----- nvinfo : EIATTR_MAXREG_COUNT
	.align		4
        /*004c*/ 	.byte	0x03, 0x1b
        /*004e*/ 	.short	0x00ff


	//----- nvinfo : EIATTR_EXTERNS
	.align		4
        /*0050*/ 	.byte	0x04, 0x0f
        /*0052*/ 	.short	(.L_20 - .L_19)


	//   ....[0]....
	.align		4
.L_19:
        /*0054*/ 	.word	index@(vprintf)


	//----- nvinfo : EIATTR_MERCURY_ISA_VERSION
	.align		4
.L_20:
        /*0058*/ 	.byte	0x03, 0x5f
        /*005a*/ 	.short	0x0101


	//----- nvinfo : EIATTR_VRC_CTA_INIT_COUNT
	.align		4
        /*005c*/ 	.byte	0x02, 0x4a
	.zero		1
	.zero		1


	//----- nvinfo : EIATTR_SYSCALL_OFFSETS
	.align		4
        /*0060*/ 	.byte	0x04, 0x46
        /*0062*/ 	.short	(.L_22 - .L_21)


	//   ....[0]....
.L_21:
        /*0064*/ 	.word	0x00000110


	//   ....[1]....
        /*0068*/ 	.word	0x000001e0


	//   ....[2]....
        /*006c*/ 	.word	0x00000340


	//----- nvinfo : EIATTR_EXIT_INSTR_OFFSETS
	.align		4
.L_22:
        /*0070*/ 	.byte	0x04, 0x1c
        /*0072*/ 	.short	(.L_24 - .L_23)


	//   ....[0]....
.L_23:
        /*0074*/ 	.word	0x00000350


	//----- nvinfo : EIATTR_CBANK_PARAM_SIZE
	.align		4
.L_24:
        /*0078*/ 	.byte	0x03, 0x19
        /*007a*/ 	.short	0x001c


	//----- nvinfo : EIATTR_PARAM_CBANK
	.align		4
        /*007c*/ 	.byte	0x04, 0x0a
        /*007e*/ 	.short	(.L_26 - .L_25)
	.align		4
.L_25:
        /*0080*/ 	.word	index@(.nv.constant0._Z11add_vectorsPA_fS0_S0_i)
        /*0084*/ 	.short	0x0380
        /*0086*/ 	.short	0x001c


	//----- nvinfo : EIATTR_SW_WAR
	.align		4
.L_26:
        /*0088*/ 	.byte	0x04, 0x36
        /*008a*/ 	.short	(.L_28 - .L_27)
.L_27:
        /*008c*/ 	.word	0x00000008
.L_28:


//--------------------- .nv.callgraph             --------------------------
	.section	.nv.callgraph,"",@"SHT_CUDA_CALLGRAPH"
	.align	4
	.sectionentsize	8
	.align		4
        /*0000*/ 	.word	0x00000000
	.align		4
        /*0004*/ 	.word	0xffffffff
	.align		4
        /*0008*/ 	.word	index@(_Z11add_vectorsPA_fS0_S0_i)
	.align		4
        /*000c*/ 	.word	index@(vprintf)
	.align		4
        /*0010*/ 	.word	0x00000000
	.align		4
        /*0014*/ 	.word	0xfffffffe
	.align		4
        /*0018*/ 	.word	0x00000000
	.align		4
        /*001c*/ 	.word	0xfffffffd
	.align		4
        /*0020*/ 	.word	0x00000000
	.align		4
        /*0024*/ 	.word	0xfffffffc


//--------------------- .nv.constant4             --------------------------
	.section	.nv.constant4,"a",@progbits
	.align	8
	.align		8
.nv.constant4:
        /*0000*/ 	.dword	vprintf
	.align		8
        /*0008*/ 	.dword	$str
	.align		8
        /*0010*/ 	.dword	$str$1
	.align		8
        /*0018*/ 	.dword	$str$2


//--------------------- .text._Z11add_vectorsPA_fS0_S0_i --------------------------
	.section	.text._Z11add_vectorsPA_fS0_S0_i,"ax",@progbits
	.align	128
        .global         _Z11add_vectorsPA_fS0_S0_i
        .type           _Z11add_vectorsPA_fS0_S0_i,@function
        .size           _Z11add_vectorsPA_fS0_S0_i,(.L_x_4 - _Z11add_vectorsPA_fS0_S0_i)
        .other          _Z11add_vectorsPA_fS0_S0_i,@"STO_CUDA_ENTRY STV_DEFAULT"
_Z11add_vectorsPA_fS0_S0_i:
.text._Z11add_vectorsPA_fS0_S0_i:
[----:B------:R-:W0:Y:S01]  /*0000*/  LDC R1, c[0x0][0x37c] ;  /* 0x0000df00ff017b82 */ /* 0x000e220000000800 */
[----:B------:R-:W1:Y:S01]  /*0010*/  S2R R22, SR_TID.X ;  /* 0x0000000000167919 */ /* 0x000e620000002100 */
[----:B------:R-:W2:Y:S01]  /*0020*/  LDCU UR4, c[0x0][0x2f8] ;  /* 0x00005f00ff0477ac */ /* 0x000ea20008000800 */
[----:B0-----:R-:W-:Y:S01]  /*0030*/  VIADD R1, R1, 0xfffffff8 ;  /* 0xfffffff801017836 */ /* 0x001fe20000000000 */
[----:B------:R-:W-:Y:S01]  /*0040*/  MOV R19, 0x0 ;  /* 0x0000000000137802 */ /* 0x000fe20000000f00 */
[----:B------:R-:W0:Y:S03]  /*0050*/  LDCU UR5, c[0x0][0x2fc] ;  /* 0x00005f80ff0577ac */ /* 0x000e260008000800 */
[----:B------:R3:W4:Y:S01]  /*0060*/  LDC.64 R8, c[0x4][R19] ;  /* 0x0100000013087b82 */ /* 0x0007220000000a00 */
[----:B------:R-:W5:Y:S01]  /*0070*/  LDCU.64 UR6, c[0x4][0x8] ;  /* 0x01000100ff0677ac */ /* 0x000f620008000a00 */
[----:B------:R-:W1:Y:S01]  /*0080*/  LDCU.64 UR36, c[0x0][0x358] ;  /* 0x00006b00ff2477ac */ /* 0x000e620008000a00 */
[----:B--2---:R-:W-:-:S04]  /*0090*/  IADD3 R18, P0, PT, R1, UR4, RZ ;  /* 0x0000000401127c10 */ /* 0x004fc8000ff1e0ff */
[----:B------:R-:W-:Y:S01]  /*00a0*/  MOV R6, R18 ;  /* 0x0000001200067202 */ /* 0x000fe20000000f00 */
[----:B0-----:R-:W-:Y:S01]  /*00b0*/  IMAD.X R2, RZ, RZ, UR5, P0 ;  /* 0x00000005ff027e24 */ /* 0x001fe200080e06ff */
[----:B-----5:R-:W-:Y:S01]  /*00c0*/  MOV R4, UR6 ;  /* 0x0000000600047c02 */ /* 0x020fe20008000f00 */
[----:B------:R-:W-:Y:S02]  /*00d0*/  IMAD.U32 R5, RZ, RZ, UR7 ;  /* 0x00000007ff057e24 */ /* 0x000fe4000f8e00ff */
[----:B------:R-:W-:Y:S01]  /*00e0*/  IMAD.MOV.U32 R7, RZ, RZ, R2 ;  /* 0x000000ffff077224 */ /* 0x000fe200078e0002 */
[----:B-1----:R3:W-:Y:S06]  /*00f0*/  STL [R1], R22 ;  /* 0x0000001601007387 */ /* 0x0027ec0000100800 */
[----:B------:R-:W-:-:S07]  /*0100*/  LEPC R20, `(.L_x_0) ;  /* 0x000000001014794e */ /* 0x000fce0000000000 */
[----:B---34-:R-:W-:Y:S05]  /*0110*/  CALL.ABS.NOINC R8 ;  /* 0x0000000008007343 */ /* 0x018fea0003c00000 */
.L_x_0:
[----:B------:R-:W0:Y:S01]  /*0120*/  LDC.64 R16, c[0x0][0x380] ;  /* 0x0000e000ff107b82 */ /* 0x000e220000000a00 */
[----:B------:R-:W1:Y:S01]  /*0130*/  LDCU.64 UR4, c[0x4][0x10] ;  /* 0x01000200ff0477ac */ /* 0x000e620008000a00 */
[----:B0-----:R-:W-:-:S05]  /*0140*/  IMAD.WIDE.U32 R16, R22, 0x4, R16 ;  /* 0x0000000416107825 */ /* 0x001fca00078e0010 */
[----:B------:R-:W2:Y:S01]  /*0150*/  LDG.E R0, desc[UR36][R16.64] ;  /* 0x0000002410007981 */ /* 0x000ea2000c1e1900 */
[----:B------:R0:W3:Y:S01]  /*0160*/  LDC.64 R10, c[0x4][R19] ;  /* 0x01000000130a7b82 */ /* 0x0000e20000000a00 */
[----:B-1----:R-:W-:Y:S01]  /*0170*/  MOV R4, UR4 ;  /* 0x0000000400047c02 */ /* 0x002fe20008000f00 */
[----:B------:R-:W-:Y:S01]  /*0180*/  IMAD.U32 R5, RZ, RZ, UR5 ;  /* 0x00000005ff057e24 */ /* 0x000fe2000f8e00ff */
[----:B------:R-:W-:Y:S01]  /*0190*/  MOV R6, R18 ;  /* 0x0000001200067202 */ /* 0x000fe20000000f00 */
[----:B------:R-:W-:Y:S01]  /*01a0*/  IMAD.MOV.U32 R7, RZ, RZ, R2 ;  /* 0x000000ffff077224 */ /* 0x000fe200078e0002 */
[----:B--2---:R-:W1:Y:S02]  /*01b0*/  F2F.F64.F32 R8, R0 ;  /* 0x0000000000087310 */ /* 0x004e640000201800 */
[----:B-1-3--:R0:W-:Y:S04]  /*01c0*/  STL.64 [R1], R8 ;  /* 0x0000000801007387 */ /* 0x00a1e80000100a00 */
[----:B------:R-:W-:-:S07]  /*01d0*/  LEPC R20, `(.L_x_1) ;  /* 0x000000001014794e */ /* 0x000fce0000000000 */
[----:B0-----:R-:W-:Y:S05]  /*01e0*/  CALL.ABS.NOINC R10 ;  /* 0x000000000a007343 */ /* 0x001fea0003c00000 */
.L_x_1:
[----:B------:R-:W0:Y:S01]  /*01f0*/  LDCU UR4, c[0x0][0x398] ;  /* 0x00007300ff0477ac */ /* 0x000e220008000800 */
[----:B------:R-:W1:Y:S01]  /*0200*/  LDC.64 R8, c[0x0][0x390] ;  /* 0x0000e400ff087b82 */ /* 0x000e620000000a00 */
[C---:B0-----:R-:W-:Y:S01]  /*0210*/  ISETP.GE.AND P0, PT, R22.reuse, UR4, PT ;  /* 0x0000000416007c0c */ /* 0x041fe2000bf06270 */
[----:B------:R-:W0:Y:S01]  /*0220*/  LDCU.64 UR4, c[0x4][0x18] ;  /* 0x01000300ff0477ac */ /* 0x000e220008000a00 */
[----:B-1----:R-:W-:-:S11]  /*0230*/  IMAD.WIDE.U32 R8, R22, 0x4, R8 ;  /* 0x0000000416087825 */ /* 0x002fd600078e0008 */
[----:B------:R-:W1:Y:S01]  /*0240*/  @!P0 LDC.64 R4, c[0x0][0x388] ;  /* 0x0000e200ff048b82 */ /* 0x000e620000000a00 */
[----:B------:R-:W2:Y:S04]  /*0250*/  @!P0 LDG.E R16, desc[UR36][R16.64] ;  /* 0x0000002410108981 */ /* 0x000ea8000c1e1900 */
[----:B------:R-:W3:Y:S01]  /*0260*/  @P0 LDG.E R3, desc[UR36][R8.64] ;  /* 0x0000002408030981 */ /* 0x000ee2000c1e1900 */
[----:B-1----:R-:W-:-:S06]  /*0270*/  @!P0 IMAD.WIDE.U32 R22, R22, 0x4, R4 ;  /* 0x0000000416168825 */ /* 0x002fcc00078e0004 */
[----:B------:R-:W2:Y:S01]  /*0280*/  @!P0 LDG.E R23, desc[UR36][R22.64] ;  /* 0x0000002416178981 */ /* 0x000ea2000c1e1900 */
[----:B------:R-:W-:-:S04]  /*0290*/  MOV R0, 0x0 ;  /* 0x0000000000007802 */ /* 0x000fc80000000f00 */
[----:B------:R1:W4:Y:S01]  /*02a0*/  LDC.64 R12, c[0x4][R0] ;  /* 0x01000000000c7b82 */ /* 0x0003220000000a00 */
[----:B0-----:R-:W-:Y:S01]  /*02b0*/  MOV R4, UR4 ;  /* 0x0000000400047c02 */ /* 0x001fe20008000f00 */
[----:B------:R-:W-:Y:S01]  /*02c0*/  IMAD.U32 R5, RZ, RZ, UR5 ;  /* 0x00000005ff057e24 */ /* 0x000fe2000f8e00ff */
[----:B------:R-:W-:Y:S01]  /*02d0*/  MOV R6, R18 ;  /* 0x0000001200067202 */ /* 0x000fe20000000f00 */
[----:B------:R-:W-:Y:S02]  /*02e0*/  IMAD.MOV.U32 R7, RZ, RZ, R2 ;  /* 0x000000ffff077224 */ /* 0x000fe400078e0002 */
[----:B--2---:R-:W-:-:S04]  /*02f0*/  @!P0 FADD R3, R16, R23 ;  /* 0x0000001710038221 */ /* 0x004fc80000000000 */
[----:B---3--:R-:W0:Y:S01]  /*0300*/  F2F.F64.F32 R10, R3 ;  /* 0x00000003000a7310 */ /* 0x008e220000201800 */
[----:B------:R1:W-:Y:S04]  /*0310*/  @!P0 STG.E desc[UR36][R8.64], R3 ;  /* 0x0000000308008986 */ /* 0x0003e8000c101924 */
[----:B0---4-:R1:W-:Y:S02]  /*0320*/  STL.64 [R1], R10 ;  /* 0x0000000a01007387 */ /* 0x0113e40000100a00 */
[----:B------:R-:W-:-:S07]  /*0330*/  LEPC R20, `(.L_x_2) ;  /* 0x000000001014794e */ /* 0x000fce0000000000 */
[----:B-1----:R-:W-:Y:S05]  /*0340*/  CALL.ABS.NOINC R12 ;  /* 0x000000000c007343 */ /* 0x002fea0003c00000 */
.L_x_2:
[----:B------:R-:W-:Y:S05]  /*0350*/  EXIT ;  /* 0x000000000000794d */ /* 0x000fea0003800000 */
.L_x_3:
[----:B------:R-:W-:-:S00]  /*0360*/  BRA `(.L_x_3) ;  /* 0xfffffffc00fc7947 */ /* 0x000fc0000383ffff */
[----:B------:R-:W-:-:S00]  /*0370*/  NOP ;  /* 0x0000000000007918 */ /* 0x000fc00000000000 */
        /* <DEDUP_REMOVED lines=8> */
.L_x_4:


//--------------------- .nv.global.init           --------------------------
	.section	.nv.global.init,"aw",@progbits
.nv.global.init:
	.type		$str$2,@object
	.size		$str$2,($str$1 - $str$2)
$str$2:
        /*0000*/ 	.byte	0x0a, 0x4f, 0x75, 0x74, 0x70, 0x75, 0x74, 0x20, 0x66, 0x6f, 0x72, 0x20, 0x74, 0x68, 0x72, 0x65
        /*0010*/ 	.byte	0x61, 0x64, 0x3a, 0x20, 0x25, 0x66, 0x00
	.type		$str$1,@object
	.size		$str$1,($str - $str$1)
$str$1:
        /*0017*/ 	.byte	0x0a, 0x56, 0x61, 0x6c, 0x75, 0x65, 0x20, 0x6f, 0x66, 0x20, 0x61, 0x20, 0x61, 0x74, 0x20, 0x74
        /*0027*/ 	.byte	0x68, 0x72, 0x65, 0x61, 0x64, 0x3a, 0x20, 0x25, 0x66, 0x00
	.type		$str,@object
	.size		$str,(.L_0 - $str)
$str:
        /*0031*/ 	.byte	0x0a, 0x48, 0x65, 0x6c, 0x6c, 0x6f, 0x20, 0x57, 0x6f, 0x72, 0x6c, 0x64, 0x20, 0x66, 0x72, 0x6f
        /*0041*/ 	.byte	0x6d, 0x20, 0x74, 0x68, 0x72, 0x65, 0x61, 0x64, 0x20, 0x25, 0x64, 0x00
.L_0:


//--------------------- .nv.shared.reserved.0     --------------------------
	.section	.nv.shared.reserved.0,"aw",@nobits
	.weak		__nv_reservedSMEM_offset_0_alias
	.size		__nv_reservedSMEM_offset_0_alias, 0, 64
	.other		__nv_reservedSMEM_offset_0_alias,@"STO_CUDA_RESERVED_SHARED STV_DEFAULT"
__nv_reservedSMEM_offset_0_alias:
	.zero		0
	.zero		64


//--------------------- .nv.constant0._Z11add_vectorsPA_fS0_S0_i --------------------------
	.section	.nv.constant0._Z11add_vectorsPA_fS0_S0_i,"a",@progbits
	.sectionflags	@""
	.align	4
.nv.constant0._Z11add_vectorsPA_fS0_S0_i:
	.zero		924


//--------------------- SYMBOLS --------------------------

	.type		.nv.reservedSmem.offset0,@object
	.size		.nv.reservedSmem.offset0,0x4
	.type		vprintf,@function
